//
// Generated by NVIDIA NVVM Compiler
//
// Compiler Build ID: CL-36424714
// Cuda compilation tools, release 13.0, V13.0.88
// Based on NVVM 20.0.0
//

.version 9.0
.target sm_100
.address_size 64

	// .globl	rmsnorm_kernel
.extern .func __assertfail
(
	.param .b64 __assertfail_param_0,
	.param .b64 __assertfail_param_1,
	.param .b32 __assertfail_param_2,
	.param .b64 __assertfail_param_3,
	.param .b64 __assertfail_param_4
)
;
.global .align 1 .b8 __unnamed_1[22] = {118, 111, 105, 100, 32, 114, 109, 115, 110, 111, 114, 109, 95, 107, 101, 114, 110, 101, 108, 40, 41};
.global .align 1 .b8 $str[6] = {102, 97, 108, 115, 101};
.global .align 1 .b8 $str$1[27] = {47, 116, 109, 112, 47, 115, 97, 115, 115, 95, 99, 117, 95, 103, 111, 112, 118, 52, 50, 119, 54, 47, 107, 46, 99, 117};

.visible .entry rmsnorm_kernel()
{
	.reg .b64 	%rd<7>;

	mov.u64 	%rd1, $str;
	cvta.global.u64 	%rd2, %rd1;
	mov.u64 	%rd3, $str$1;
	cvta.global.u64 	%rd4, %rd3;
	mov.u64 	%rd5, __unnamed_1;
	cvta.global.u64 	%rd6, %rd5;
	{ // callseq 0, 0
	.param .b64 param0;
	st.param.b64 	[param0], %rd2;
	.param .b64 param1;
	st.param.b64 	[param1], %rd4;
	.param .b32 param2;
	st.param.b32 	[param2], 2;
	.param .b64 param3;
	st.param.b64 	[param3], %rd6;
	.param .b64 param4;
	st.param.b64 	[param4], 1;
	call.uni 
	__assertfail, 
	(
	param0, 
	param1, 
	param2, 
	param3, 
	param4
	);
	} // callseq 0
	ret;

}


// ===== COMPILED SASS (sm_100) =====

	.target	sm_100

	.elftype	@"ET_EXEC"


//--------------------- .note.nv.tkinfo           --------------------------
	.section	.note.nv.tkinfo,"",@"SHT_NOTE"
	.sectionflags	@"SHF_NOTE_NV_TKINFO"
	.tkinfo
        /*0018*/ 	.word	0x00000002
        /*0030*/ 	.string	""
        /*0030*/ 	.string	"ptxas"
        /*0030*/ 	.string	"Cuda compilation tools, release 13.0, V13.0.88"
        /*0030*/ 	.string	"Build cuda_13.0.r13.0/compiler.36424714_0"
        /*0030*/ 	.string	"-arch sm_100 -m 64 "



//--------------------- .note.nv.cuinfo           --------------------------
	.section	.note.nv.cuinfo,"",@"SHT_NOTE"
	.sectionflags	@"SHF_NOTE_NV_CUINFO"
        /*0018*/ 	.short	0x0002
        /*001a*/ 	.short	0x0064
        /*001c*/ 	.short	0x0082
	.zero		2


//--------------------- .nv.info                  --------------------------
	.section	.nv.info,"",@"SHT_CUDA_INFO"
	.align	4


	//----- nvinfo : EIATTR_REGCOUNT
	.align		4
        /*0000*/ 	.byte	0x04, 0x2f
        /*0002*/ 	.short	(.L_4 - .L_3)
	.align		4
.L_3:
        /*0004*/ 	.word	index@(rmsnorm_kernel)
        /*0008*/ 	.word	0x00000018


	//----- nvinfo : EIATTR_FRAME_SIZE
	.align		4
.L_4:
        /*000c*/ 	.byte	0x04, 0x11
        /*000e*/ 	.short	(.L_6 - .L_5)
	.align		4
.L_5:
        /*0010*/ 	.word	index@(rmsnorm_kernel)
        /*0014*/ 	.word	0x00000000


	//----- nvinfo : EIATTR_MIN_STACK_SIZE
	.align		4
.L_6:
        /*0018*/ 	.byte	0x04, 0x12
        /*001a*/ 	.short	(.L_8 - .L_7)
	.align		4
.L_7:
        /*001c*/ 	.word	index@(rmsnorm_kernel)
        /*0020*/ 	.word	0x00000000
.L_8:


//--------------------- .nv.compat                --------------------------
	.section	.nv.compat,"",@"SHT_CUDA_COMPAT_INFO"
	.align	4
        /*0000*/ 	.byte	0x02, 0x09, 0x00, 0x00, 0x02, 0x02, 0x01, 0x00, 0x02, 0x05, 0x05, 0x00, 0x03, 0x07, 0x01, 0x01
        /*0010*/ 	.byte	0x02, 0x03, 0x00, 0x00, 0x02, 0x06, 0x01, 0x00, 0x04, 0x0b, 0x08, 0x00, 0x09, 0x00, 0x00, 0x00
        /*0020*/ 	.byte	0x00, 0x00, 0x00, 0x00


//--------------------- .nv.info.rmsnorm_kernel   --------------------------
	.section	.nv.info.rmsnorm_kernel,"",@"SHT_CUDA_INFO"
	.sectionflags	@""
	.align	4


	//----- nvinfo : EIATTR_CUDA_API_VERSION
	.align		4
        /*0000*/ 	.byte	0x04, 0x37
        /*0002*/ 	.short	(.L_10 - .L_9)
.L_9:
        /*0004*/ 	.word	0x00000082


	//----- nvinfo : EIATTR_SPARSE_MMA_MASK
	.align		4
.L_10:
        /*0008*/ 	.byte	0x03, 0x50
        /*000a*/ 	.short	0x0000


	//----- nvinfo : EIATTR_MAXREG_COUNT
	.align		4
        /*000c*/ 	.byte	0x03, 0x1b
        /*000e*/ 	.short	0x00ff


	//----- nvinfo : EIATTR_EXTERNS
	.align		4
        /*0010*/ 	.byte	0x04, 0x0f
        /*0012*/ 	.short	(.L_12 - .L_11)


	//   ....[0]....
	.align		4
.L_11:
        /*0014*/ 	.word	index@(__assertfail)


	//----- nvinfo : EIATTR_MERCURY_ISA_VERSION
	.align		4
.L_12:
        /*0018*/ 	.byte	0x03, 0x5f
        /*001a*/ 	.short	0x0101


	//----- nvinfo : EIATTR_VRC_CTA_INIT_COUNT
	.align		4
        /*001c*/ 	.byte	0x02, 0x4a
	.zero		1
	.zero		1


	//----- nvinfo : EIATTR_SYSCALL_OFFSETS
	.align		4
        /*0020*/ 	.byte	0x04, 0x46
        /*0022*/ 	.short	(.L_14 - .L_13)


	//   ....[0]....
.L_13:
        /*0024*/ 	.word	0x00000100


	//----- nvinfo : EIATTR_EXIT_INSTR_OFFSETS
	.align		4
.L_14:
        /*0028*/ 	.byte	0x04, 0x1c
        /*002a*/ 	.short	(.L_16 - .L_15)


	//   ....[0]....
.L_15:
        /*002c*/ 	.word	0x00000110


	//----- nvinfo : EIATTR_SW_WAR
	.align		4
.L_16:
        /*0030*/ 	.byte	0x04, 0x36
        /*0032*/ 	.short	(.L_18 - .L_17)
.L_17:
        /*0034*/ 	.word	0x00000008
.L_18:


//--------------------- .nv.callgraph             --------------------------
	.section	.nv.callgraph,"",@"SHT_CUDA_CALLGRAPH"
	.align	4
	.sectionentsize	8
	.align		4
        /*0000*/ 	.word	0x00000000
	.align		4
        /*0004*/ 	.word	0xffffffff
	.align		4
        /*0008*/ 	.word	index@(rmsnorm_kernel)
	.align		4
        /*000c*/ 	.word	index@(__assertfail)
	.align		4
        /*0010*/ 	.word	0x00000000
	.align		4
        /*0014*/ 	.word	0xfffffffe
	.align		4
        /*0018*/ 	.word	0x00000000
	.align		4
        /*001c*/ 	.word	0xfffffffd
	.align		4
        /*0020*/ 	.word	0x00000000
	.align		4
        /*0024*/ 	.word	0xfffffffc


//--------------------- .nv.constant4             --------------------------
	.section	.nv.constant4,"a",@progbits
	.align	8
	.align		8
.nv.constant4:
        /*0000*/ 	.dword	__assertfail
	.align		8
        /*0008*/ 	.dword	__unnamed_1
	.align		8
        /*0010*/ 	.dword	$str
	.align		8
        /*0018*/ 	.dword	$str$1


//--------------------- .text.rmsnorm_kernel      --------------------------
	.section	.text.rmsnorm_kernel,"ax",@progbits
	.align	128
        .global         rmsnorm_kernel
        .type           rmsnorm_kernel,@function
        .size           rmsnorm_kernel,(.L_x_2 - rmsnorm_kernel)
        .other          rmsnorm_kernel,@"STO_CUDA_ENTRY STV_DEFAULT"
rmsnorm_kernel:
.text.rmsnorm_kernel:
[----:B------:R-:W0:Y:S01]  /*0000*/  LDC R1, c[0x0][0x37c] ;  /* 0x0000df00ff017b82 */ /* 0x000e220000000800 */
[----:B------:R-:W-:Y:S01]  /*0010*/  MOV R0, 0x0 ;  /* 0x0000000000007802 */ /* 0x000fe20000000f00 */
[----:B------:R-:W1:Y:S01]  /*0020*/  LDCU.64 UR4, c[0x4][0x10] ;  /* 0x01000200ff0477ac */ /* 0x000e620008000a00 */
[----:B------:R-:W-:Y:S02]  /*0030*/  HFMA2 R12, -RZ, RZ, 0, 5.9604644775390625e-08 ;  /* 0x00000001ff0c7431 */ /* 0x000fe400000001ff */
[----:B------:R-:W-:-:S03]  /*0040*/  IMAD.MOV.U32 R8, RZ, RZ, 0x2 ;  /* 0x00000002ff087424 */ /* 0x000fc600078e00ff */
[----:B------:R2:W3:Y:S01]  /*0050*/  LDC.64 R2, c[0x4][R0] ;  /* 0x0100000000027b82 */ /* 0x0004e20000000a00 */
[----:B------:R-:W4:Y:S01]  /*0060*/  LDCU.64 UR6, c[0x4][0x18] ;  /* 0x01000300ff0677ac */ /* 0x000f220008000a00 */
[----:B------:R-:W-:Y:S01]  /*0070*/  IMAD.MOV.U32 R13, RZ, RZ, RZ ;  /* 0x000000ffff0d7224 */ /* 0x000fe200078e00ff */
[----:B------:R-:W5:Y:S01]  /*0080*/  LDCU.64 UR8, c[0x4][0x8] ;  /* 0x01000100ff0877ac */ /* 0x000f620008000a00 */
[----:B-1----:R-:W-:Y:S01]  /*0090*/  IMAD.U32 R4, RZ, RZ, UR4 ;  /* 0x00000004ff047e24 */ /* 0x002fe2000f8e00ff */
[----:B------:R-:W-:Y:S01]  /*00a0*/  MOV R5, UR5 ;  /* 0x0000000500057c02 */ /* 0x000fe20008000f00 */
[----:B----4-:R-:W-:Y:S01]  /*00b0*/  IMAD.U32 R6, RZ, RZ, UR6 ;  /* 0x00000006ff067e24 */ /* 0x010fe2000f8e00ff */
[----:B------:R-:W-:Y:S01]  /*00c0*/  MOV R7, UR7 ;  /* 0x0000000700077c02 */ /* 0x000fe20008000f00 */
[----:B-----5:R-:W-:Y:S01]  /*00d0*/  IMAD.U32 R10, RZ, RZ, UR8 ;  /* 0x00000008ff0a7e24 */ /* 0x020fe2000f8e00ff */
[----:B--2---:R-:W-:-:S07]  /*00e0*/  MOV R11, UR9 ;  /* 0x00000009000b7c02 */ /* 0x004fce0008000f00 */
[----:B------:R-:W-:-:S07]  /*00f0*/  LEPC R20, `(.L_x_0) ;  /* 0x000000001014794e */ /* 0x000fce0000000000 */
[----:B0--3--:R-:W-:Y:S05]  /*0100*/  CALL.ABS.NOINC R2 ;  /* 0x0000000002007343 */ /* 0x009fea0003c00000 */
.L_x_0:
[----:B------:R-:W-:Y:S05]  /*0110*/  EXIT ;  /* 0x000000000000794d */ /* 0x000fea0003800000 */
.L_x_1:
[----:B------:R-:W-:-:S00]  /*0120*/  BRA `(.L_x_1) ;  /* 0xfffffffc00fc7947 */ /* 0x000fc0000383ffff */
[----:B------:R-:W-:-:S00]  /*0130*/  NOP ;  /* 0x0000000000007918 */ /* 0x000fc00000000000 */
        /* <DEDUP_REMOVED lines=12> */
.L_x_2:


//--------------------- .nv.global.init           --------------------------
	.section	.nv.global.init,"aw",@progbits
.nv.global.init:
	.type		$str,@object
	.size		$str,(__unnamed_1 - $str)
$str:
        /*0000*/ 	.byte	0x66, 0x61, 0x6c, 0x73, 0x65, 0x00
	.type		__unnamed_1,@object
	.size		__unnamed_1,($str$1 - __unnamed_1)
__unnamed_1:
        /*0006*/ 	.byte	0x76, 0x6f, 0x69, 0x64, 0x20, 0x72, 0x6d, 0x73, 0x6e, 0x6f, 0x72, 0x6d, 0x5f, 0x6b, 0x65, 0x72
        /*0016*/ 	.byte	0x6e, 0x65, 0x6c, 0x28, 0x29, 0x00
	.type		$str$1,@object
	.size		$str$1,(.L_2 - $str$1)
$str$1:
        /*001c*/ 	.byte	0x2f, 0x74, 0x6d, 0x70, 0x2f, 0x73, 0x61, 0x73, 0x73, 0x5f, 0x63, 0x75, 0x5f, 0x67, 0x6f, 0x70
        /*002c*/ 	.byte	0x76, 0x34, 0x32, 0x77, 0x36, 0x2f, 0x6b, 0x2e, 0x63, 0x75, 0x00
.L_2:


//--------------------- .nv.shared.reserved.0     --------------------------
	.section	.nv.shared.reserved.0,"aw",@nobits
	.weak		__nv_reservedSMEM_offset_0_alias
	.size		__nv_reservedSMEM_offset_0_alias, 0, 64
	.other		__nv_reservedSMEM_offset_0_alias,@"STO_CUDA_RESERVED_SHARED STV_DEFAULT"
__nv_reservedSMEM_offset_0_alias:
	.zero		0
	.zero		64


//--------------------- .nv.constant0.rmsnorm_kernel --------------------------
	.section	.nv.constant0.rmsnorm_kernel,"a",@progbits
	.sectionflags	@""
	.align	4
.nv.constant0.rmsnorm_kernel:
	.zero		896


//--------------------- SYMBOLS --------------------------

	.type		.nv.reservedSmem.offset0,@object
	.size		.nv.reservedSmem.offset0,0x4
	.type		__assertfail,@function
